	.headerflags	@"EF_CUDA_TEXMODE_UNIFIED EF_CUDA_64BIT_ADDRESS EF_CUDA_ACCELERATORS EF_CUDA_SM90 EF_CUDA_VIRTUAL_SM(EF_CUDA_SM90)"
	.elftype	@"ET_EXEC"


//--------------------- .nv.info                  --------------------------
	.section	.nv.info,"",@"SHT_CUDA_INFO"
	.align	4


	//----- nvinfo : EIATTR_REGCOUNT
	.align		4
        /*0000*/ 	.byte	0x04, 0x2f
        /*0002*/ 	.short	(.L_2 - .L_1)
	.align		4
.L_1:
        /*0004*/ 	.word	index@(triton_poi_fused_cat_7)
        /*0008*/ 	.word	0x00000014


	//----- nvinfo : EIATTR_MIN_STACK_SIZE
	.align		4
.L_2:
        /*000c*/ 	.byte	0x04, 0x12
        /*000e*/ 	.short	(.L_4 - .L_3)
	.align		4
.L_3:
        /*0010*/ 	.word	index@(triton_poi_fused_cat_7)
        /*0014*/ 	.word	0x00000000


	//----- nvinfo : EIATTR_FRAME_SIZE
	.align		4
.L_4:
        /*0018*/ 	.byte	0x04, 0x11
        /*001a*/ 	.short	(.L_6 - .L_5)
	.align		4
.L_5:
        /*001c*/ 	.word	index@(triton_poi_fused_cat_7)
        /*0020*/ 	.word	0x00000000


	//----- nvinfo : EIATTR_MIN_STACK_SIZE
	.align		4
.L_6:
        /*0024*/ 	.byte	0x04, 0x12
        /*0026*/ 	.short	(.L_8 - .L_7)
	.align		4
.L_7:
        /*0028*/ 	.word	index@(triton_poi_fused_cat_7)
        /*002c*/ 	.word	0x00000000
.L_8:


//--------------------- .nv.info.triton_poi_fused_cat_7 --------------------------
	.section	.nv.info.triton_poi_fused_cat_7,"",@"SHT_CUDA_INFO"
	.sectionflags	@""
	.align	4


	//----- nvinfo : EIATTR_CUDA_API_VERSION
	.align		4
        /*0000*/ 	.byte	0x04, 0x37
        /*0002*/ 	.short	(.L_10 - .L_9)
.L_9:
        /*0004*/ 	.word	0x0000007c


	//----- nvinfo : EIATTR_KPARAM_INFO
	.align		4
.L_10:
        /*0008*/ 	.byte	0x04, 0x17
        /*000a*/ 	.short	(.L_12 - .L_11)
.L_11:
        /*000c*/ 	.word	0x00000000
        /*0010*/ 	.short	0x0003
        /*0012*/ 	.short	0x0018
        /*0014*/ 	.byte	0x00, 0xf0, 0x11, 0x00


	//----- nvinfo : EIATTR_KPARAM_INFO
	.align		4
.L_12:
        /*0018*/ 	.byte	0x04, 0x17
        /*001a*/ 	.short	(.L_14 - .L_13)
.L_13:
        /*001c*/ 	.word	0x00000000
        /*0020*/ 	.short	0x0002
        /*0022*/ 	.short	0x0010
        /*0024*/ 	.byte	0x00, 0xf4, 0x21, 0x00


	//----- nvinfo : EIATTR_KPARAM_INFO
	.align		4
.L_14:
        /*0028*/ 	.byte	0x04, 0x17
        /*002a*/ 	.short	(.L_16 - .L_15)
.L_15:
        /*002c*/ 	.word	0x00000000
        /*0030*/ 	.short	0x0001
        /*0032*/ 	.short	0x0008
        /*0034*/ 	.byte	0x00, 0xf4, 0x21, 0x00


	//----- nvinfo : EIATTR_KPARAM_INFO
	.align		4
.L_16:
        /*0038*/ 	.byte	0x04, 0x17
        /*003a*/ 	.short	(.L_18 - .L_17)
.L_17:
        /*003c*/ 	.word	0x00000000
        /*0040*/ 	.short	0x0000
        /*0042*/ 	.short	0x0000
        /*0044*/ 	.byte	0x00, 0xf4, 0x21, 0x00


	//----- nvinfo : EIATTR_SPARSE_MMA_MASK
	.align		4
.L_18:
        /*0048*/ 	.byte	0x03, 0x50
        /*004a*/ 	.short	0x0000


	//----- nvinfo : EIATTR_MAXREG_COUNT
	.align		4
        /*004c*/ 	.byte	0x03, 0x1b
        /*004e*/ 	.short	0x00ff


	//----- nvinfo : EIATTR_EXIT_INSTR_OFFSETS
	.align		4
        /*0050*/ 	.byte	0x04, 0x1c
        /*0052*/ 	.short	(.L_20 - .L_19)


	//   ....[0]....
.L_19:
        /*0054*/ 	.word	0x00001130


	//----- nvinfo : EIATTR_REQNTID
	.align		4
.L_20:
        /*0058*/ 	.byte	0x04, 0x10
        /*005a*/ 	.short	(.L_22 - .L_21)
.L_21:
        /*005c*/ 	.word	0x00000100
        /*0060*/ 	.word	0x00000001
        /*0064*/ 	.word	0x00000001


	//----- nvinfo : EIATTR_CRS_STACK_SIZE
	.align		4
.L_22:
        /*0068*/ 	.byte	0x04, 0x1e
        /*006a*/ 	.short	(.L_24 - .L_23)
.L_23:
        /*006c*/ 	.word	0x00000000


	//----- nvinfo : EIATTR_CBANK_PARAM_SIZE
	.align		4
.L_24:
        /*0070*/ 	.byte	0x03, 0x19
        /*0072*/ 	.short	0x001c


	//----- nvinfo : EIATTR_PARAM_CBANK
	.align		4
        /*0074*/ 	.byte	0x04, 0x0a
        /*0076*/ 	.short	(.L_26 - .L_25)
	.align		4
.L_25:
        /*0078*/ 	.word	index@(.nv.constant0.triton_poi_fused_cat_7)
        /*007c*/ 	.short	0x0210
        /*007e*/ 	.short	0x001c


	//----- nvinfo : EIATTR_SW_WAR
	.align		4
.L_26:
        /*0080*/ 	.byte	0x04, 0x36
        /*0082*/ 	.short	(.L_28 - .L_27)
.L_27:
        /*0084*/ 	.word	0x00000008
.L_28:


//--------------------- .nv.callgraph             --------------------------
	.section	.nv.callgraph,"",@"SHT_CUDA_CALLGRAPH"
	.align	4
	.sectionentsize	8
	.align		4
        /*0000*/ 	.word	0x00000000
	.align		4
        /*0004*/ 	.word	0xffffffff
	.align		4
        /*0008*/ 	.word	0x00000000
	.align		4
        /*000c*/ 	.word	0xfffffffe
	.align		4
        /*0010*/ 	.word	0x00000000
	.align		4
        /*0014*/ 	.word	0xfffffffd
	.align		4
        /*0018*/ 	.word	0x00000000
	.align		4
        /*001c*/ 	.word	0xfffffffc


//--------------------- .nv.constant4             --------------------------
	.section	.nv.constant4,"a",@progbits
	.align	8
	.align		8
.nv.constant4:
        /*0000*/ 	.dword	_$_str


//--------------------- .text.triton_poi_fused_cat_7 --------------------------
	.section	.text.triton_poi_fused_cat_7,"ax",@progbits
	.align	128
        .global         triton_poi_fused_cat_7
        .type           triton_poi_fused_cat_7,@function
        .size           triton_poi_fused_cat_7,(.L_x_25 - triton_poi_fused_cat_7)
        .other          triton_poi_fused_cat_7,@"STO_CUDA_ENTRY STV_DEFAULT"
triton_poi_fused_cat_7:
.text.triton_poi_fused_cat_7:
[----:B------:R-:W0:Y:S02]  /*0000*/  LDC R1, c[0x0][0x28] ;  /* 0x00000a00ff017b82 */ /* 0x000e240000000800 */
[----:B------:R-:W1:Y:S01]  /*0010*/  S2R R0, SR_TID.X ;  /* 0x0000000000007919 */ /* 0x000e620000002100 */
[----:B------:R-:W-:Y:S01]  /*0020*/  ULDC.64 UR4, c[0x0][0x208] ;  /* 0x0000820000047ab9 */ /* 0x000fe20000000a00 */
[----:B------:R-:W-:Y:S01]  /*0030*/  BSSY B0, `(.L_x_0) ;  /* 0x0000011000007945 */ /* 0x000fe20003800000 */
[----:B------:R-:W-:Y:S01]  /*0040*/  CS2R R8, SRZ ;  /* 0x0000000000087805 */ /* 0x000fe2000001ff00 */
[----:B------:R-:W2:Y:S01]  /*0050*/  S2R R3, SR_CTAID.X ;  /* 0x0000000000037919 */ /* 0x000ea20000002500 */
[----:B-1----:R-:W-:-:S04]  /*0060*/  SHF.L.U32 R0, R0, 0x1, RZ ;  /* 0x0000000100007819 */ /* 0x002fc800000006ff */
[----:B------:R-:W-:-:S04]  /*0070*/  LOP3.LUT R0, R0, 0x1fe, RZ, 0xc0, !PT ;  /* 0x000001fe00007812 */ /* 0x000fc800078ec0ff */
[----:B--2---:R-:W-:-:S04]  /*0080*/  LEA R4, R3, R0, 0x9 ;  /* 0x0000000003047211 */ /* 0x004fc800078e48ff */
[----:B------:R-:W-:-:S04]  /*0090*/  SHF.R.S32.HI R3, RZ, 0x1f, R4 ;  /* 0x0000001fff037819 */ /* 0x000fc80000011404 */
[----:B------:R-:W-:-:S04]  /*00a0*/  LEA.HI R3, R3, R4, RZ, 0x8 ;  /* 0x0000000403037211 */ /* 0x000fc800078f40ff */
[----:B------:R-:W-:Y:S02]  /*00b0*/  LOP3.LUT R5, R3, 0xffffff00, RZ, 0xc0, !PT ;  /* 0xffffff0003057812 */ /* 0x000fe400078ec0ff */
[----:B------:R-:W-:Y:S02]  /*00c0*/  SHF.R.S32.HI R6, RZ, 0x8, R3 ;  /* 0x00000008ff067819 */ /* 0x000fe40000011403 */
[----:B------:R-:W-:-:S04]  /*00d0*/  IADD3 R5, R4, -R5, RZ ;  /* 0x8000000504057210 */ /* 0x000fc80007ffe0ff */
[----:B------:R-:W-:Y:S02]  /*00e0*/  ISETP.GE.AND P0, PT, R5, 0x80, PT ;  /* 0x000000800500780c */ /* 0x000fe40003f06270 */
[----:B------:R-:W-:-:S11]  /*00f0*/  LEA R6, R6, R5, 0x7 ;  /* 0x0000000506067211 */ /* 0x000fd600078e38ff */
[----:B------:R-:W-:Y:S05]  /*0100*/  @P0 BRA `(.L_x_1) ;  /* 0x00000000000c0947 */ /* 0x000fea0003800000 */
[----:B------:R-:W1:Y:S02]  /*0110*/  LDC.64 R2, c[0x0][0x210] ;  /* 0x00008400ff027b82 */ /* 0x000e640000000a00 */
[----:B-1----:R-:W-:-:S05]  /*0120*/  IMAD.WIDE R2, R6, 0x4, R2 ;  /* 0x0000000406027825 */ /* 0x002fca00078e0202 */
[----:B------:R1:W5:Y:S02]  /*0130*/  LDG.E.EL.64 R8, desc[UR4][R2.64] ;  /* 0x0000000402087981 */ /* 0x000364000c2e1b00 */
.L_x_1:
[----:B------:R-:W-:Y:S05]  /*0140*/  BSYNC B0 ;  /* 0x0000000000007941 */ /* 0x000fea0003800000 */
.L_x_0:
[----:B-1---5:R-:W-:Y:S01]  /*0150*/  SEL R3, R8, RZ, !P0 ;  /* 0x000000ff08037207 */ /* 0x022fe20004000000 */
[----:B------:R-:W-:Y:S01]  /*0160*/  HFMA2.MMA R15, -RZ, RZ, 1.625, 0 ;  /* 0x3e800000ff0f7435 */ /* 0x000fe200000001ff */
[----:B------:R-:W-:Y:S01]  /*0170*/  SEL R2, R9, RZ, !P0 ;  /* 0x000000ff09027207 */ /* 0x000fe20004000000 */
[----:B------:R-:W-:Y:S02]  /*0180*/  BSSY B0, `(.L_x_2) ;  /* 0x000003d000007945 */ /* 0x000fe40003800000 */
[----:B------:R-:W-:Y:S02]  /*0190*/  FMUL R7, R3, 1.4426950216293334961 ;  /* 0x3fb8aa3b03077820 */ /* 0x000fe40000400000 */
[----:B------:R-:W-:-:S03]  /*01a0*/  FMUL R10, R2, 1.4426950216293334961 ;  /* 0x3fb8aa3b020a7820 */ /* 0x000fc60000400000 */
[----:B------:R-:W-:Y:S02]  /*01b0*/  FSETP.GEU.AND P1, PT, R7, -126, PT ;  /* 0xc2fc00000700780b */ /* 0x000fe40003f2e000 */
[----:B------:R-:W-:-:S11]  /*01c0*/  FSETP.GEU.AND P2, PT, R10, -126, PT ;  /* 0xc2fc00000a00780b */ /* 0x000fd60003f4e000 */
[----:B------:R-:W-:Y:S02]  /*01d0*/  @!P1 FMUL R7, R7, 0.5 ;  /* 0x3f00000007079820 */ /* 0x000fe40000400000 */
[----:B------:R-:W-:Y:S02]  /*01e0*/  @!P2 FMUL R10, R10, 0.5 ;  /* 0x3f0000000a0aa820 */ /* 0x000fe40000400000 */
[----:B------:R-:W1:Y:S08]  /*01f0*/  MUFU.EX2 R0, R7 ;  /* 0x0000000700007308 */ /* 0x000e700000000800 */
[----:B------:R-:W2:Y:S01]  /*0200*/  MUFU.EX2 R8, R10 ;  /* 0x0000000a00087308 */ /* 0x000ea20000000800 */
[----:B-1----:R-:W-:Y:S01]  /*0210*/  @!P1 FMUL R0, R0, R0 ;  /* 0x0000000000009220 */ /* 0x002fe20000400000 */
[----:B------:R-:W-:-:S03]  /*0220*/  FSETP.GT.AND P1, PT, R3, 20, PT ;  /* 0x41a000000300780b */ /* 0x000fc60003f24000 */
[C---:B------:R-:W-:Y:S01]  /*0230*/  FADD.FTZ.RZ R9, R0.reuse, 1 ;  /* 0x3f80000000097421 */ /* 0x040fe2000001c000 */
[----:B------:R-:W-:Y:S01]  /*0240*/  ISETP.GE.U32.AND P3, PT, R0, 0x7f800000, PT ;  /* 0x7f8000000000780c */ /* 0x000fe20003f66070 */
[----:B--2---:R-:W-:-:S03]  /*0250*/  @!P2 FMUL R8, R8, R8 ;  /* 0x000000080808a220 */ /* 0x004fc60000400000 */
[----:B------:R-:W-:Y:S01]  /*0260*/  IADD3 R9, R9, -0x3f400000, RZ ;  /* 0xc0c0000009097810 */ /* 0x000fe20007ffe0ff */
[----:B------:R-:W-:-:S03]  /*0270*/  FADD.FTZ.RZ R11, R8, 1 ;  /* 0x3f800000080b7421 */ /* 0x000fc6000001c000 */
[----:B------:R-:W-:Y:S02]  /*0280*/  LOP3.LUT R9, R9, 0xff800000, RZ, 0xc0, !PT ;  /* 0xff80000009097812 */ /* 0x000fe400078ec0ff */
[----:B------:R-:W-:Y:S02]  /*0290*/  ISETP.GE.U32.AND P2, PT, R8, 0x7f800000, PT ;  /* 0x7f8000000800780c */ /* 0x000fe40003f46070 */
[----:B------:R-:W-:Y:S02]  /*02a0*/  IADD3 R11, R11, -0x3f400000, RZ ;  /* 0xc0c000000b0b7810 */ /* 0x000fe40007ffe0ff */
[----:B------:R-:W-:Y:S02]  /*02b0*/  IADD3 R7, -R9, 0x40800000, RZ ;  /* 0x4080000009077810 */ /* 0x000fe40007ffe1ff */
[----:B------:R-:W-:Y:S02]  /*02c0*/  LOP3.LUT R11, R11, 0xff800000, RZ, 0xc0, !PT ;  /* 0xff8000000b0b7812 */ /* 0x000fe400078ec0ff */
[----:B------:R-:W-:Y:S01]  /*02d0*/  IADD3 R12, R0, -R9, RZ ;  /* 0x80000009000c7210 */ /* 0x000fe20007ffe0ff */
[----:B------:R-:W-:Y:S01]  /*02e0*/  FFMA.FTZ R13, R7, R15, -1 ;  /* 0xbf800000070d7423 */ /* 0x000fe2000001000f */
[----:B------:R-:W-:-:S02]  /*02f0*/  IADD3 R14, -R11, 0x40800000, RZ ;  /* 0x408000000b0e7810 */ /* 0x000fc40007ffe1ff */
[----:B------:R-:W-:Y:S01]  /*0300*/  IADD3 R10, R8, -R11, RZ ;  /* 0x8000000b080a7210 */ /* 0x000fe20007ffe0ff */
[----:B------:R-:W-:Y:S01]  /*0310*/  FADD R12, R12, R13 ;  /* 0x0000000d0c0c7221 */ /* 0x000fe20000000000 */
[----:B------:R-:W-:Y:S01]  /*0320*/  MOV R7, 0x3d39bf78 ;  /* 0x3d39bf7800077802 */ /* 0x000fe20000000f00 */
[----:B------:R-:W-:Y:S01]  /*0330*/  FFMA.FTZ R15, R14, R15, -1 ;  /* 0xbf8000000e0f7423 */ /* 0x000fe2000001000f */
[----:B------:R-:W-:Y:S02]  /*0340*/  I2FP.F32.S32 R11, R11 ;  /* 0x0000000b000b7245 */ /* 0x000fe40000201400 */
[----:B------:R-:W-:Y:S01]  /*0350*/  I2FP.F32.S32 R9, R9 ;  /* 0x0000000900097245 */ /* 0x000fe20000201400 */
[----:B------:R-:W-:Y:S01]  /*0360*/  FADD R10, R10, R15 ;  /* 0x0000000f0a0a7221 */ /* 0x000fe20000000000 */
[-C--:B------:R-:W-:Y:S01]  /*0370*/  FFMA.FTZ R13, R12, -R7.reuse, 0.10546888411045074463 ;  /* 0x3dd800120c0d7423 */ /* 0x080fe20000010807 */
[----:B------:R-:W-:Y:S02]  /*0380*/  FMUL R11, R11, 1.1920928955078125e-07 ;  /* 0x340000000b0b7820 */ /* 0x000fe40000400000 */
[----:B------:R-:W-:Y:S01]  /*0390*/  FFMA.FTZ R15, R10, -R7, 0.10546888411045074463 ;  /* 0x3dd800120a0f7423 */ /* 0x000fe20000010807 */
[----:B------:R-:W-:Y:S01]  /*03a0*/  FFMA.FTZ R13, R12, R13, -0.13229703903198242188 ;  /* 0xbe0778e00c0d7423 */ /* 0x000fe2000001000d */
[----:B------:R-:W-:-:S02]  /*03b0*/  FMUL R9, R9, 1.1920928955078125e-07 ;  /* 0x3400000009097820 */ /* 0x000fc40000400000 */
[----:B------:R-:W-:Y:S01]  /*03c0*/  FFMA.FTZ R15, R10, R15, -0.13229703903198242188 ;  /* 0xbe0778e00a0f7423 */ /* 0x000fe2000001000f */
[----:B------:R-:W-:-:S03]  /*03d0*/  FFMA.FTZ R13, R12, R13, 0.14491446316242218018 ;  /* 0x3e1464750c0d7423 */ /* 0x000fc6000001000d */
[----:B------:R-:W-:Y:S01]  /*03e0*/  FFMA.FTZ R15, R10, R15, 0.14491446316242218018 ;  /* 0x3e1464750a0f7423 */ /* 0x000fe2000001000f */
[----:B------:R-:W-:-:S03]  /*03f0*/  FFMA.FTZ R13, R12, R13, -0.16641564667224884033 ;  /* 0xbe2a68dd0c0d7423 */ /* 0x000fc6000001000d */
[----:B------:R-:W-:Y:S01]  /*0400*/  FFMA.FTZ R15, R10, R15, -0.16641564667224884033 ;  /* 0xbe2a68dd0a0f7423 */ /* 0x000fe2000001000f */
[----:B------:R-:W-:-:S03]  /*0410*/  FFMA.FTZ R13, R12, R13, 0.19988867640495300293 ;  /* 0x3e4caf9e0c0d7423 */ /* 0x000fc6000001000d */
[----:B------:R-:W-:Y:S01]  /*0420*/  FFMA.FTZ R15, R10, R15, 0.19988867640495300293 ;  /* 0x3e4caf9e0a0f7423 */ /* 0x000fe2000001000f */
[----:B------:R-:W-:-:S03]  /*0430*/  FFMA.FTZ R13, R12, R13, -0.25000196695327758789 ;  /* 0xbe8000420c0d7423 */ /* 0x000fc6000001000d */
[----:B------:R-:W-:Y:S01]  /*0440*/  FFMA.FTZ R15, R10, R15, -0.25000196695327758789 ;  /* 0xbe8000420a0f7423 */ /* 0x000fe2000001000f */
[----:B------:R-:W-:-:S03]  /*0450*/  FFMA.FTZ R13, R12, R13, 0.33333510160446166992 ;  /* 0x3eaaaae60c0d7423 */ /* 0x000fc6000001000d */
[----:B------:R-:W-:Y:S01]  /*0460*/  FFMA.FTZ R15, R10, R15, 0.33333510160446166992 ;  /* 0x3eaaaae60a0f7423 */ /* 0x000fe2000001000f */
[----:B------:R-:W-:-:S03]  /*0470*/  FFMA.FTZ R13, R12, R13, -0.5 ;  /* 0xbf0000000c0d7423 */ /* 0x000fc6000001000d */
[----:B------:R-:W-:Y:S01]  /*0480*/  FFMA.FTZ R15, R10, R15, -0.5 ;  /* 0xbf0000000a0f7423 */ /* 0x000fe2000001000f */
[----:B------:R-:W-:-:S03]  /*0490*/  FMUL R13, R12, R13 ;  /* 0x0000000d0c0d7220 */ /* 0x000fc60000400000 */
[----:B------:R-:W-:Y:S01]  /*04a0*/  FMUL R15, R10, R15 ;  /* 0x0000000f0a0f7220 */ /* 0x000fe20000400000 */
[----:B------:R-:W-:-:S03]  /*04b0*/  FFMA.FTZ R12, R12, R13, R12 ;  /* 0x0000000d0c0c7223 */ /* 0x000fc6000001000c */
[----:B------:R-:W-:Y:S01]  /*04c0*/  FFMA.FTZ R10, R10, R15, R10 ;  /* 0x0000000f0a0a7223 */ /* 0x000fe2000001000a */
[----:B------:R-:W-:-:S03]  /*04d0*/  FFMA.FTZ R12, R9, 0.69314718246459960938, R12 ;  /* 0x3f317218090c7823 */ /* 0x000fc6000001000c */
[----:B------:R-:W-:Y:S01]  /*04e0*/  FFMA.FTZ R11, R11, 0.69314718246459960938, R10 ;  /* 0x3f3172180b0b7823 */ /* 0x000fe2000001000a */
[----:B------:R-:W-:Y:S06]  /*04f0*/  @!P3 BRA `(.L_x_3) ;  /* 0x000000000014b947 */ /* 0x000fec0003800000 */
[C---:B------:R-:W-:Y:S02]  /*0500*/  ISETP.GE.AND P3, PT, R0.reuse, -0x407fffff, PT ;  /* 0xbf8000010000780c */ /* 0x040fe40003f66270 */
[----:B------:R-:W-:-:S11]  /*0510*/  FSETP.NEU.AND P4, PT, R0, RZ, PT ;  /* 0x000000ff0000720b */ /* 0x000fd60003f8d000 */
[----:B------:R-:W-:-:S05]  /*0520*/  @P3 MOV R9, 0x7f800000 ;  /* 0x7f80000000093802 */ /* 0x000fca0000000f00 */
[----:B------:R-:W-:-:S05]  /*0530*/  @P3 FFMA.FTZ R12, R0, R9, +INF ;  /* 0x7f800000000c3423 */ /* 0x000fca0000010009 */
[----:B------:R-:W-:-:S07]  /*0540*/  FSEL R12, R12, -RZ, P4 ;  /* 0x800000ff0c0c7208 */ /* 0x000fce0002000000 */
.L_x_3:
[----:B------:R-:W-:Y:S05]  /*0550*/  BSYNC B0 ;  /* 0x0000000000007941 */ /* 0x000fea0003800000 */
.L_x_2:
[----:B------:R-:W-:Y:S04]  /*0560*/  BSSY B0, `(.L_x_4) ;  /* 0x0000007000007945 */ /* 0x000fe80003800000 */
[----:B------:R-:W-:Y:S05]  /*0570*/  @!P2 BRA `(.L_x_5) ;  /* 0x000000000014a947 */ /* 0x000fea0003800000 */
[C---:B------:R-:W-:Y:S02]  /*0580*/  ISETP.GE.AND P2, PT, R8.reuse, -0x407fffff, PT ;  /* 0xbf8000010800780c */ /* 0x040fe40003f46270 */
[----:B------:R-:W-:-:S11]  /*0590*/  FSETP.NEU.AND P3, PT, R8, RZ, PT ;  /* 0x000000ff0800720b */ /* 0x000fd60003f6d000 */
[----:B------:R-:W-:-:S05]  /*05a0*/  @P2 MOV R9, 0x7f800000 ;  /* 0x7f80000000092802 */ /* 0x000fca0000000f00 */
[----:B------:R-:W-:-:S05]  /*05b0*/  @P2 FFMA.FTZ R11, R8, R9, +INF ;  /* 0x7f800000080b2423 */ /* 0x000fca0000010009 */
[----:B------:R-:W-:-:S07]  /*05c0*/  FSEL R11, R11, -RZ, P3 ;  /* 0x800000ff0b0b7208 */ /* 0x000fce0001800000 */
.L_x_5:
[----:B------:R-:W-:Y:S05]  /*05d0*/  BSYNC B0 ;  /* 0x0000000000007941 */ /* 0x000fea0003800000 */
.L_x_4:
[----:B------:R-:W-:Y:S01]  /*05e0*/  FSEL R13, R3, R12, P1 ;  /* 0x0000000c030d7208 */ /* 0x000fe20000800000 */
[----:B------:R-:W-:Y:S01]  /*05f0*/  BSSY B0, `(.L_x_6) ;  /* 0x0000017000007945 */ /* 0x000fe20003800000 */
[----:B------:R-:W-:-:S03]  /*0600*/  FSETP.GT.AND P1, PT, R2, 20, PT ;  /* 0x41a000000200780b */ /* 0x000fc60003f24000 */
[----:B------:R-:W-:Y:S01]  /*0610*/  FADD.FTZ R12, |R13|, -RZ ;  /* 0x800000ff0d0c7221 */ /* 0x000fe20000010200 */
[----:B------:R-:W-:-:S04]  /*0620*/  FSEL R9, R2, R11, P1 ;  /* 0x0000000b02097208 */ /* 0x000fc80000800000 */
[----:B------:R-:W-:-:S13]  /*0630*/  FSETP.GE.AND P2, PT, R12, 0.60000002384185791016, PT ;  /* 0x3f19999a0c00780b */ /* 0x000fda0003f46000 */
[----:B------:R-:W-:Y:S05]  /*0640*/  @!P2 BRA `(.L_x_7) ;  /* 0x000000000028a947 */ /* 0x000fea0003800000 */
[C---:B------:R-:W-:Y:S01]  /*0650*/  FMUL R0, R12.reuse, 2.8853900432586669922 ;  /* 0x4038aa3b0c007820 */ /* 0x040fe20000400000 */
[----:B------:R-:W-:Y:S01]  /*0660*/  HFMA2.MMA R11, -RZ, RZ, 1.875, 0 ;  /* 0x3f800000ff0b7435 */ /* 0x000fe200000001ff */
[----:B------:R-:W-:-:S04]  /*0670*/  FSETP.GE.AND P1, PT, R12, 9.010913848876953125, PT ;  /* 0x41102cb40c00780b */ /* 0x000fc80003f26000 */
[----:B------:R-:W1:Y:S02]  /*0680*/  MUFU.EX2 R0, R0 ;  /* 0x0000000000007308 */ /* 0x000e640000000800 */
[----:B-1----:R-:W-:-:S06]  /*0690*/  FADD R10, R0, 1 ;  /* 0x3f800000000a7421 */ /* 0x002fcc0000000000 */
[----:B------:R-:W1:Y:S02]  /*06a0*/  MUFU.RCP R10, R10 ;  /* 0x0000000a000a7308 */ /* 0x000e640000001000 */
[----:B-1----:R-:W-:-:S05]  /*06b0*/  FFMA.FTZ R8, R10, -2, R11 ;  /* 0xc00000000a087823 */ /* 0x002fca000001000b */
[----:B------:R-:W-:-:S04]  /*06c0*/  FSEL R8, R8, 1, !P1 ;  /* 0x3f80000008087808 */ /* 0x000fc80004800000 */
[----:B------:R-:W-:Y:S01]  /*06d0*/  LOP3.LUT R8, R8, 0x80000000, R13, 0xf8, !PT ;  /* 0x8000000008087812 */ /* 0x000fe200078ef80d */
[----:B------:R-:W-:Y:S06]  /*06e0*/  BRA `(.L_x_8) ;  /* 0x00000000001c7947 */ /* 0x000fec0003800000 */
.L_x_7:
[----:B------:R-:W-:Y:S01]  /*06f0*/  MOV R0, 0x3c80f082 ;  /* 0x3c80f08200007802 */ /* 0x000fe20000000f00 */
[----:B------:R-:W-:-:S04]  /*0700*/  FMUL R11, R13, R13 ;  /* 0x0000000d0d0b7220 */ /* 0x000fc80000400000 */
[----:B------:R-:W-:-:S04]  /*0710*/  FFMA.FTZ R0, R11, R0, -0.052303962409496307373 ;  /* 0xbd563cae0b007423 */ /* 0x000fc80000010000 */
[----:B------:R-:W-:-:S04]  /*0720*/  FFMA.FTZ R0, R11, R0, 0.1331529766321182251 ;  /* 0x3e0859410b007423 */ /* 0x000fc80000010000 */
[----:B------:R-:W-:-:S04]  /*0730*/  FFMA.FTZ R0, R11, R0, -0.33332768082618713379 ;  /* 0xbeaaa9ed0b007423 */ /* 0x000fc80000010000 */
[----:B------:R-:W-:-:S04]  /*0740*/  FFMA.FTZ R0, R11, R0, RZ ;  /* 0x000000000b007223 */ /* 0x000fc800000100ff */
[----:B------:R-:W-:-:S07]  /*0750*/  FFMA.FTZ R8, R13, R0, R13 ;  /* 0x000000000d087223 */ /* 0x000fce000001000d */
.L_x_8:
[----:B------:R-:W-:Y:S05]  /*0760*/  BSYNC B0 ;  /* 0x0000000000007941 */ /* 0x000fea0003800000 */
.L_x_6:
[----:B------:R-:W-:Y:S01]  /*0770*/  FADD.FTZ R12, |R9|, -RZ ;  /* 0x800000ff090c7221 */ /* 0x000fe20000010200 */
[----:B------:R-:W-:Y:S01]  /*0780*/  BSSY B0, `(.L_x_9) ;  /* 0x0000015000007945 */ /* 0x000fe20003800000 */
[----:B------:R-:W-:-:S03]  /*0790*/  SHF.R.S32.HI R13, RZ, 0x1f, R6 ;  /* 0x0000001fff0d7819 */ /* 0x000fc60000011406 */
        /* <DEDUP_REMOVED lines=12> */
.L_x_10:
[----:B------:R-:W-:Y:S01]  /*0860*/  MOV R0, 0x3c80f082 ;  /* 0x3c80f08200007802 */ /* 0x000fe20000000f00 */
[----:B------:R-:W-:-:S04]  /*0870*/  FMUL R11, R9, R9 ;  /* 0x00000009090b7220 */ /* 0x000fc80000400000 */
[----:B------:R-:W-:-:S04]  /*0880*/  FFMA.FTZ R0, R11, R0, -0.052303962409496307373 ;  /* 0xbd563cae0b007423 */ /* 0x000fc80000010000 */
[----:B------:R-:W-:-:S04]  /*0890*/  FFMA.FTZ R0, R11, R0, 0.1331529766321182251 ;  /* 0x3e0859410b007423 */ /* 0x000fc80000010000 */
[----:B------:R-:W-:-:S04]  /*08a0*/  FFMA.FTZ R0, R11, R0, -0.33332768082618713379 ;  /* 0xbeaaa9ed0b007423 */ /* 0x000fc80000010000 */
[----:B------:R-:W-:-:S04]  /*08b0*/  FFMA.FTZ R0, R11, R0, RZ ;  /* 0x000000000b007223 */ /* 0x000fc800000100ff */
[----:B------:R-:W-:-:S07]  /*08c0*/  FFMA.FTZ R9, R9, R0, R9 ;  /* 0x0000000009097223 */ /* 0x000fce0000010009 */
.L_x_11:
[----:B------:R-:W-:Y:S05]  /*08d0*/  BSYNC B0 ;  /* 0x0000000000007941 */ /* 0x000fea0003800000 */
.L_x_9:
[----:B------:R-:W-:Y:S01]  /*08e0*/  ISETP.GT.AND P1, PT, R5, 0x7f, PT ;  /* 0x0000007f0500780c */ /* 0x000fe20003f24270 */
[----:B------:R-:W-:Y:S01]  /*08f0*/  ULDC.64 UR6, c[0x0][0x218] ;  /* 0x0000860000067ab9 */ /* 0x000fe20000000a00 */
[----:B------:R-:W-:Y:S01]  /*0900*/  BSSY B0, `(.L_x_12) ;  /* 0x0000006000007945 */ /* 0x000fe20003800000 */
[----:B------:R-:W-:-:S04]  /*0910*/  LEA R10, P2, R6, UR6, 0x2 ;  /* 0x00000006060a7c11 */ /* 0x000fc8000f8410ff */
[----:B------:R-:W-:Y:S02]  /*0920*/  LEA.HI.X R11, R6, UR7, R13, 0x2, P2 ;  /* 0x00000007060b7c11 */ /* 0x000fe400090f140d */
[----:B------:R-:W-:-:S04]  /*0930*/  CS2R R12, SRZ ;  /* 0x00000000000c7805 */ /* 0x000fc8000001ff00 */
[----:B------:R-:W-:Y:S05]  /*0940*/  @!P1 BRA `(.L_x_13) ;  /* 0x0000000000049947 */ /* 0x000fea0003800000 */
[----:B------:R1:W5:Y:S02]  /*0950*/  LDG.E.EL.64 R12, desc[UR4][R10.64+-0x200] ;  /* 0xfffe00040a0c7981 */ /* 0x000364000c2e1b00 */
.L_x_13:
[----:B------:R-:W-:Y:S05]  /*0960*/  BSYNC B0 ;  /* 0x0000000000007941 */ /* 0x000fea0003800000 */
.L_x_12:
[----:B-----5:R-:W-:Y:S01]  /*0970*/  SEL R5, R12, RZ, P1 ;  /* 0x000000ff0c057207 */ /* 0x020fe20000800000 */
[----:B------:R-:W-:Y:S01]  /*0980*/  BSSY B0, `(.L_x_14) ;  /* 0x000003e000007945 */ /* 0x000fe20003800000 */
[----:B------:R-:W-:-:S03]  /*0990*/  SEL R6, R13, RZ, P1 ;  /* 0x000000ff0d067207 */ /* 0x000fc60000800000 */
[----:B------:R-:W-:Y:S02]  /*09a0*/  FMUL R12, R5, 1.4426950216293334961 ;  /* 0x3fb8aa3b050c7820 */ /* 0x000fe40000400000 */
[----:B------:R-:W-:-:S03]  /*09b0*/  FMUL R14, R6, 1.4426950216293334961 ;  /* 0x3fb8aa3b060e7820 */ /* 0x000fc60000400000 */
[----:B------:R-:W-:Y:S02]  /*09c0*/  FSETP.GEU.AND P1, PT, R12, -126, PT ;  /* 0xc2fc00000c00780b */ /* 0x000fe40003f2e000 */
[----:B------:R-:W-:-:S11]  /*09d0*/  FSETP.GEU.AND P2, PT, R14, -126, PT ;  /* 0xc2fc00000e00780b */ /* 0x000fd60003f4e000 */
[----:B------:R-:W-:Y:S02]  /*09e0*/  @!P1 FMUL R12, R12, 0.5 ;  /* 0x3f0000000c0c9820 */ /* 0x000fe40000400000 */
[----:B------:R-:W-:Y:S02]  /*09f0*/  @!P2 FMUL R14, R14, 0.5 ;  /* 0x3f0000000e0ea820 */ /* 0x000fe40000400000 */
[----:B------:R-:W2:Y:S08]  /*0a00*/  MUFU.EX2 R0, R12 ;  /* 0x0000000c00007308 */ /* 0x000eb00000000800 */
[----:B-1----:R-:W1:Y:S01]  /*0a10*/  MUFU.EX2 R11, R14 ;  /* 0x0000000e000b7308 */ /* 0x002e620000000800 */
[----:B--2---:R-:W-:Y:S01]  /*0a20*/  @!P1 FMUL R0, R0, R0 ;  /* 0x0000000000009220 */ /* 0x004fe20000400000 */
[----:B------:R-:W-:-:S03]  /*0a30*/  FSETP.GT.AND P1, PT, R5, 20, PT ;  /* 0x41a000000500780b */ /* 0x000fc60003f24000 */
[C---:B------:R-:W-:Y:S01]  /*0a40*/  FADD.FTZ.RZ R10, R0.reuse, 1 ;  /* 0x3f800000000a7421 */ /* 0x040fe2000001c000 */
[----:B------:R-:W-:Y:S01]  /*0a50*/  ISETP.GE.U32.AND P3, PT, R0, 0x7f800000, PT ;  /* 0x7f8000000000780c */ /* 0x000fe20003f66070 */
[----:B-1----:R-:W-:-:S03]  /*0a60*/  @!P2 FMUL R11, R11, R11 ;  /* 0x0000000b0b0ba220 */ /* 0x002fc60000400000 */
[----:B------:R-:W-:Y:S01]  /*0a70*/  IADD3 R10, R10, -0x3f400000, RZ ;  /* 0xc0c000000a0a7810 */ /* 0x000fe20007ffe0ff */
[----:B------:R-:W-:-:S03]  /*0a80*/  FADD.FTZ.RZ R15, R11, 1 ;  /* 0x3f8000000b0f7421 */ /* 0x000fc6000001c000 */
[----:B------:R-:W-:Y:S01]  /*0a90*/  LOP3.LUT R13, R10, 0xff800000, RZ, 0xc0, !PT ;  /* 0xff8000000a0d7812 */ /* 0x000fe200078ec0ff */
[----:B------:R-:W-:Y:S01]  /*0aa0*/  HFMA2.MMA R10, -RZ, RZ, 1.875, 0 ;  /* 0x3f800000ff0a7435 */ /* 0x000fe200000001ff */
[----:B------:R-:W-:Y:S02]  /*0ab0*/  ISETP.GE.U32.AND P2, PT, R11, 0x7f800000, PT ;  /* 0x7f8000000b00780c */ /* 0x000fe40003f46070 */
[----:B------:R-:W-:Y:S02]  /*0ac0*/  IADD3 R16, R15, -0x3f400000, RZ ;  /* 0xc0c000000f107810 */ /* 0x000fe40007ffe0ff */
[----:B------:R-:W-:Y:S02]  /*0ad0*/  IADD3 R15, -R13, 0x40800000, RZ ;  /* 0x408000000d0f7810 */ /* 0x000fe40007ffe1ff */
[----:B------:R-:W-:Y:S02]  /*0ae0*/  LOP3.LUT R12, R16, 0xff800000, RZ, 0xc0, !PT ;  /* 0xff800000100c7812 */ /* 0x000fe400078ec0ff */
[----:B------:R-:W-:Y:S01]  /*0af0*/  IADD3 R16, R0, -R13, RZ ;  /* 0x8000000d00107210 */ /* 0x000fe20007ffe0ff */
[----:B------:R-:W-:Y:S01]  /*0b00*/  FFMA.FTZ R15, R15, 0.25, -R10 ;  /* 0x3e8000000f0f7823 */ /* 0x000fe2000001080a */
[----:B------:R-:W-:-:S02]  /*0b10*/  IADD3 R17, -R12, 0x40800000, RZ ;  /* 0x408000000c117810 */ /* 0x000fc40007ffe1ff */
[----:B------:R-:W-:Y:S01]  /*0b20*/  IADD3 R14, R11, -R12, RZ ;  /* 0x8000000c0b0e7210 */ /* 0x000fe20007ffe0ff */
[----:B------:R-:W-:Y:S01]  /*0b30*/  FADD R16, R16, R15 ;  /* 0x0000000f10107221 */ /* 0x000fe20000000000 */
[----:B------:R-:W-:Y:S01]  /*0b40*/  I2FP.F32.S32 R12, R12 ;  /* 0x0000000c000c7245 */ /* 0x000fe20000201400 */
[----:B------:R-:W-:Y:S01]  /*0b50*/  FFMA.FTZ R17, R17, 0.25, -R10 ;  /* 0x3e80000011117823 */ /* 0x000fe2000001080a */
[----:B------:R-:W-:Y:S01]  /*0b60*/  I2FP.F32.S32 R13, R13 ;  /* 0x0000000d000d7245 */ /* 0x000fe20000201400 */
[----:B------:R-:W-:Y:S02]  /*0b70*/  FFMA.FTZ R15, R16, -R7, 0.10546888411045074463 ;  /* 0x3dd80012100f7423 */ /* 0x000fe40000010807 */
[----:B------:R-:W-:Y:S01]  /*0b80*/  FADD R14, R14, R17 ;  /* 0x000000110e0e7221 */ /* 0x000fe20000000000 */
[----:B------:R-:W-:Y:S01]  /*0b90*/  FMUL R12, R12, 1.1920928955078125e-07 ;  /* 0x340000000c0c7820 */ /* 0x000fe20000400000 */
[----:B------:R-:W-:Y:S01]  /*0ba0*/  FFMA.FTZ R15, R16, R15, -0.13229703903198242188 ;  /* 0xbe0778e0100f7423 */ /* 0x000fe2000001000f */
[----:B------:R-:W-:Y:S01]  /*0bb0*/  FMUL R13, R13, 1.1920928955078125e-07 ;  /* 0x340000000d0d7820 */ /* 0x000fe20000400000 */
[----:B------:R-:W-:-:S02]  /*0bc0*/  FFMA.FTZ R7, R14, -R7, 0.10546888411045074463 ;  /* 0x3dd800120e077423 */ /* 0x000fc40000010807 */
[----:B------:R-:W-:Y:S02]  /*0bd0*/  FFMA.FTZ R15, R16, R15, 0.14491446316242218018 ;  /* 0x3e146475100f7423 */ /* 0x000fe4000001000f */
[----:B------:R-:W-:Y:S02]  /*0be0*/  FFMA.FTZ R7, R14, R7, -0.13229703903198242188 ;  /* 0xbe0778e00e077423 */ /* 0x000fe40000010007 */
[----:B------:R-:W-:Y:S02]  /*0bf0*/  FFMA.FTZ R15, R16, R15, -0.16641564667224884033 ;  /* 0xbe2a68dd100f7423 */ /* 0x000fe4000001000f */
[----:B------:R-:W-:Y:S02]  /*0c00*/  FFMA.FTZ R7, R14, R7, 0.14491446316242218018 ;  /* 0x3e1464750e077423 */ /* 0x000fe40000010007 */
[----:B------:R-:W-:Y:S02]  /*0c10*/  FFMA.FTZ R15, R16, R15, 0.19988867640495300293 ;  /* 0x3e4caf9e100f7423 */ /* 0x000fe4000001000f */
[----:B------:R-:W-:-:S02]  /*0c20*/  FFMA.FTZ R7, R14, R7, -0.16641564667224884033 ;  /* 0xbe2a68dd0e077423 */ /* 0x000fc40000010007 */
[----:B------:R-:W-:Y:S02]  /*0c30*/  FFMA.FTZ R15, R16, R15, -0.25000196695327758789 ;  /* 0xbe800042100f7423 */ /* 0x000fe4000001000f */
[----:B------:R-:W-:Y:S02]  /*0c40*/  FFMA.FTZ R7, R14, R7, 0.19988867640495300293 ;  /* 0x3e4caf9e0e077423 */ /* 0x000fe40000010007 */
[----:B------:R-:W-:Y:S02]  /*0c50*/  FFMA.FTZ R15, R16, R15, 0.33333510160446166992 ;  /* 0x3eaaaae6100f7423 */ /* 0x000fe4000001000f */
[----:B------:R-:W-:Y:S02]  /*0c60*/  FFMA.FTZ R7, R14, R7, -0.25000196695327758789 ;  /* 0xbe8000420e077423 */ /* 0x000fe40000010007 */
[----:B------:R-:W-:Y:S02]  /*0c70*/  FFMA.FTZ R15, R16, R15, -0.5 ;  /* 0xbf000000100f7423 */ /* 0x000fe4000001000f */
[----:B------:R-:W-:-:S02]  /*0c80*/  FFMA.FTZ R7, R14, R7, 0.33333510160446166992 ;  /* 0x3eaaaae60e077423 */ /* 0x000fc40000010007 */
[----:B------:R-:W-:Y:S02]  /*0c90*/  FMUL R15, R16, R15 ;  /* 0x0000000f100f7220 */ /* 0x000fe40000400000 */
[----:B------:R-:W-:Y:S02]  /*0ca0*/  FFMA.FTZ R7, R14, R7, -0.5 ;  /* 0xbf0000000e077423 */ /* 0x000fe40000010007 */
[----:B------:R-:W-:Y:S02]  /*0cb0*/  FFMA.FTZ R16, R16, R15, R16 ;  /* 0x0000000f10107223 */ /* 0x000fe40000010010 */
[C---:B------:R-:W-:Y:S02]  /*0cc0*/  FMUL R7, R14.reuse, R7 ;  /* 0x000000070e077220 */ /* 0x040fe40000400000 */
[----:B------:R-:W-:Y:S02]  /*0cd0*/  FFMA.FTZ R16, R13, 0.69314718246459960938, R16 ;  /* 0x3f3172180d107823 */ /* 0x000fe40000010010 */
[----:B------:R-:W-:-:S04]  /*0ce0*/  FFMA.FTZ R7, R14, R7, R14 ;  /* 0x000000070e077223 */ /* 0x000fc8000001000e */
[----:B------:R-:W-:Y:S01]  /*0cf0*/  FFMA.FTZ R7, R12, 0.69314718246459960938, R7 ;  /* 0x3f3172180c077823 */ /* 0x000fe20000010007 */
[----:B------:R-:W-:Y:S06]  /*0d00*/  @!P3 BRA `(.L_x_15) ;  /* 0x000000000014b947 */ /* 0x000fec0003800000 */
[C---:B------:R-:W-:Y:S02]  /*0d10*/  ISETP.GE.AND P3, PT, R0.reuse, -0x407fffff, PT ;  /* 0xbf8000010000780c */ /* 0x040fe40003f66270 */
[----:B------:R-:W-:-:S11]  /*0d20*/  FSETP.NEU.AND P4, PT, R0, RZ, PT ;  /* 0x000000ff0000720b */ /* 0x000fd60003f8d000 */
[----:B------:R-:W-:-:S05]  /*0d30*/  @P3 MOV R13, 0x7f800000 ;  /* 0x7f800000000d3802 */ /* 0x000fca0000000f00 */
[----:B------:R-:W-:-:S05]  /*0d40*/  @P3 FFMA.FTZ R16, R0, R13, +INF ;  /* 0x7f80000000103423 */ /* 0x000fca000001000d */
[----:B------:R-:W-:-:S07]  /*0d50*/  FSEL R16, R16, -RZ, P4 ;  /* 0x800000ff10107208 */ /* 0x000fce0002000000 */
.L_x_15:
[----:B------:R-:W-:Y:S05]  /*0d60*/  BSYNC B0 ;  /* 0x0000000000007941 */ /* 0x000fea0003800000 */
.L_x_14:
[----:B------:R-:W-:Y:S04]  /*0d70*/  BSSY B0, `(.L_x_16) ;  /* 0x0000007000007945 */ /* 0x000fe80003800000 */
[----:B------:R-:W-:Y:S05]  /*0d80*/  @!P2 BRA `(.L_x_17) ;  /* 0x000000000014a947 */ /* 0x000fea0003800000 */
[C---:B------:R-:W-:Y:S02]  /*0d90*/  ISETP.GE.AND P2, PT, R11.reuse, -0x407fffff, PT ;  /* 0xbf8000010b00780c */ /* 0x040fe40003f46270 */
[----:B------:R-:W-:-:S11]  /*0da0*/  FSETP.NEU.AND P3, PT, R11, RZ, PT ;  /* 0x000000ff0b00720b */ /* 0x000fd60003f6d000 */
[----:B------:R-:W-:-:S05]  /*0db0*/  @P2 MOV R0, 0x7f800000 ;  /* 0x7f80000000002802 */ /* 0x000fca0000000f00 */
[----:B------:R-:W-:-:S05]  /*0dc0*/  @P2 FFMA.FTZ R7, R11, R0, +INF ;  /* 0x7f8000000b072423 */ /* 0x000fca0000010000 */
[----:B------:R-:W-:-:S07]  /*0dd0*/  FSEL R7, R7, -RZ, P3 ;  /* 0x800000ff07077208 */ /* 0x000fce0001800000 */
.L_x_17:
[----:B------:R-:W-:Y:S05]  /*0de0*/  BSYNC B0 ;  /* 0x0000000000007941 */ /* 0x000fea0003800000 */
.L_x_16:
        /* <DEDUP_REMOVED lines=8> */
[----:B------:R-:W-:-:S05]  /*0e70*/  FSETP.GE.AND P1, PT, R14, 9.010913848876953125, PT ;  /* 0x41102cb40e00780b */ /* 0x000fca0003f26000 */
[----:B------:R-:W1:Y:S02]  /*0e80*/  MUFU.EX2 R0, R0 ;  /* 0x0000000000007308 */ /* 0x000e640000000800 */
[----:B-1----:R-:W-:-:S06]  /*0e90*/  FADD R11, R0, 1 ;  /* 0x3f800000000b7421 */ /* 0x002fcc0000000000 */
[----:B------:R-:W1:Y:S02]  /*0ea0*/  MUFU.RCP R11, R11 ;  /* 0x0000000b000b7308 */ /* 0x000e640000001000 */
[----:B-1----:R-:W-:-:S05]  /*0eb0*/  FFMA.FTZ R12, R11, -2, R10 ;  /* 0xc00000000b0c7823 */ /* 0x002fca000001000a */
[----:B------:R-:W-:-:S04]  /*0ec0*/  FSEL R12, R12, 1, !P1 ;  /* 0x3f8000000c0c7808 */ /* 0x000fc80004800000 */
[----:B------:R-:W-:Y:S01]  /*0ed0*/  LOP3.LUT R12, R12, 0x80000000, R13, 0xf8, !PT ;  /* 0x800000000c0c7812 */ /* 0x000fe200078ef80d */
[----:B------:R-:W-:Y:S06]  /*0ee0*/  BRA `(.L_x_20) ;  /* 0x00000000001c7947 */ /* 0x000fec0003800000 */
.L_x_19:
[----:B------:R-:W-:Y:S01]  /*0ef0*/  HFMA2.MMA R0, -RZ, RZ, 1.125, -9232 ;  /* 0x3c80f082ff007435 */ /* 0x000fe200000001ff */
[----:B------:R-:W-:-:S09]  /*0f00*/  FMUL R11, R13, R13 ;  /* 0x0000000d0d0b7220 */ /* 0x000fd20000400000 */
[----:B------:R-:W-:-:S04]  /*0f10*/  FFMA.FTZ R0, R11, R0, -0.052303962409496307373 ;  /* 0xbd563cae0b007423 */ /* 0x000fc80000010000 */
[----:B------:R-:W-:-:S04]  /*0f20*/  FFMA.FTZ R0, R11, R0, 0.1331529766321182251 ;  /* 0x3e0859410b007423 */ /* 0x000fc80000010000 */
[----:B------:R-:W-:-:S04]  /*0f30*/  FFMA.FTZ R0, R11, R0, -0.33332768082618713379 ;  /* 0xbeaaa9ed0b007423 */ /* 0x000fc80000010000 */
[----:B------:R-:W-:-:S04]  /*0f40*/  FFMA.FTZ R0, R11, R0, RZ ;  /* 0x000000000b007223 */ /* 0x000fc800000100ff */
[----:B------:R-:W-:-:S07]  /*0f50*/  FFMA.FTZ R12, R13, R0, R13 ;  /* 0x000000000d0c7223 */ /* 0x000fce000001000d */
.L_x_20:
[----:B------:R-:W-:Y:S05]  /*0f60*/  BSYNC B0 ;  /* 0x0000000000007941 */ /* 0x000fea0003800000 */
.L_x_18:
[----:B------:R-:W-:Y:S01]  /*0f70*/  FADD.FTZ R13, |R7|, -RZ ;  /* 0x800000ff070d7221 */ /* 0x000fe20000010200 */
[----:B------:R-:W-:Y:S04]  /*0f80*/  BSSY B0, `(.L_x_21) ;  /* 0x0000013000007945 */ /* 0x000fe80003800000 */
        /* <DEDUP_REMOVED lines=11> */
.L_x_22:
[----:B------:R-:W-:Y:S01]  /*1040*/  MOV R0, 0x3c80f082 ;  /* 0x3c80f08200007802 */ /* 0x000fe20000000f00 */
[----:B------:R-:W-:-:S04]  /*1050*/  FMUL R11, R7, R7 ;  /* 0x00000007070b7220 */ /* 0x000fc80000400000 */
[----:B------:R-:W-:-:S04]  /*1060*/  FFMA.FTZ R0, R11, R0, -0.052303962409496307373 ;  /* 0xbd563cae0b007423 */ /* 0x000fc80000010000 */
[----:B------:R-:W-:-:S04]  /*1070*/  FFMA.FTZ R0, R11, R0, 0.1331529766321182251 ;  /* 0x3e0859410b007423 */ /* 0x000fc80000010000 */
[----:B------:R-:W-:-:S04]  /*1080*/  FFMA.FTZ R0, R11, R0, -0.33332768082618713379 ;  /* 0xbeaaa9ed0b007423 */ /* 0x000fc80000010000 */
[----:B------:R-:W-:-:S04]  /*1090*/  FFMA.FTZ R0, R11, R0, RZ ;  /* 0x000000000b007223 */ /* 0x000fc800000100ff */
[----:B------:R-:W-:-:S07]  /*10a0*/  FFMA.FTZ R7, R7, R0, R7 ;  /* 0x0000000007077223 */ /* 0x000fce0000010007 */
.L_x_23:
[----:B------:R-:W-:Y:S05]  /*10b0*/  BSYNC B0 ;  /* 0x0000000000007941 */ /* 0x000fea0003800000 */
.L_x_21:
[----:B------:R-:W0:Y:S01]  /*10c0*/  LDC.64 R10, c[0x0][0x220] ;  /* 0x00008800ff0a7b82 */ /* 0x000e220000000a00 */
[----:B------:R-:W-:Y:S01]  /*10d0*/  FMUL R8, R3, R8 ;  /* 0x0000000803087220 */ /* 0x000fe20000400000 */
[----:B------:R-:W-:Y:S01]  /*10e0*/  FMUL R9, R2, R9 ;  /* 0x0000000902097220 */ /* 0x000fe20000400000 */
[----:B------:R-:W-:Y:S01]  /*10f0*/  @P0 FMUL R8, R5, R12 ;  /* 0x0000000c05080220 */ /* 0x000fe20000400000 */
[----:B------:R-:W-:Y:S01]  /*1100*/  @P0 FMUL R9, R6, R7 ;  /* 0x0000000706090220 */ /* 0x000fe20000400000 */
[----:B0-----:R-:W-:-:S05]  /*1110*/  IMAD.WIDE R2, R4, 0x4, R10 ;  /* 0x0000000404027825 */ /* 0x001fca00078e020a */
[----:B------:R-:W-:Y:S01]  /*1120*/  STG.E.64 desc[UR4][R2.64], R8 ;  /* 0x0000000802007986 */ /* 0x000fe2000c101b04 */
[----:B------:R-:W-:Y:S05]  /*1130*/  EXIT ;  /* 0x000000000000794d */ /* 0x000fea0003800000 */
.L_x_24:
[----:B------:R-:W-:-:S00]  /*1140*/  BRA `(.L_x_24) ;  /* 0xfffffffc00fc7947 */ /* 0x000fc0000383ffff */
[----:B------:R-:W-:-:S00]  /*1150*/  NOP ;  /* 0x0000000000007918 */ /* 0x000fc00000000000 */
        /* <DEDUP_REMOVED lines=10> */
.L_x_25:


//--------------------- .nv.global.init           --------------------------
	.section	.nv.global.init,"aw",@progbits
.nv.global.init:
	.type		_$_str,@object
	.size		_$_str,(.L_0 - _$_str)
_$_str:
        /*0000*/ 	.byte	0x5f, 0x5f, 0x43, 0x55, 0x44, 0x41, 0x5f, 0x46, 0x54, 0x5a, 0x00
.L_0:


//--------------------- .nv.constant0.triton_poi_fused_cat_7 --------------------------
	.section	.nv.constant0.triton_poi_fused_cat_7,"a",@progbits
	.sectionflags	@""
	.align	4
.nv.constant0.triton_poi_fused_cat_7:
	.zero		556
